	.headerflags	@"EF_CUDA_TEXMODE_UNIFIED EF_CUDA_64BIT_ADDRESS EF_CUDA_ACCELERATORS EF_CUDA_SM90 EF_CUDA_VIRTUAL_SM(EF_CUDA_SM90)"
	.elftype	@"ET_EXEC"


//--------------------- .nv.info                  --------------------------
	.section	.nv.info,"",@"SHT_CUDA_INFO"
	.align	4


	//----- nvinfo : EIATTR_REGCOUNT
	.align		4
        /*0000*/ 	.byte	0x04, 0x2f
        /*0002*/ 	.short	(.L_3 - .L_2)
	.align		4
.L_2:
        /*0004*/ 	.word	index@(triton_poi_fused__native_batch_norm_legit_no_training_relu_26)
        /*0008*/ 	.word	0x00000026


	//----- nvinfo : EIATTR_MIN_STACK_SIZE
	.align		4
.L_3:
        /*000c*/ 	.byte	0x04, 0x12
        /*000e*/ 	.short	(.L_5 - .L_4)
	.align		4
.L_4:
        /*0010*/ 	.word	index@(triton_poi_fused__native_batch_norm_legit_no_training_relu_26)
        /*0014*/ 	.word	0x00000000


	//----- nvinfo : EIATTR_FRAME_SIZE
	.align		4
.L_5:
        /*0018*/ 	.byte	0x04, 0x11
        /*001a*/ 	.short	(.L_7 - .L_6)
	.align		4
.L_6:
        /*001c*/ 	.word	index@(triton_poi_fused__native_batch_norm_legit_no_training_relu_26)
        /*0020*/ 	.word	0x00000000


	//----- nvinfo : EIATTR_MIN_STACK_SIZE
	.align		4
.L_7:
        /*0024*/ 	.byte	0x04, 0x12
        /*0026*/ 	.short	(.L_9 - .L_8)
	.align		4
.L_8:
        /*0028*/ 	.word	index@(triton_poi_fused__native_batch_norm_legit_no_training_relu_26)
        /*002c*/ 	.word	0x00000000
.L_9:


//--------------------- .nv.info.triton_poi_fused__native_batch_norm_legit_no_training_relu_26 --------------------------
	.section	.nv.info.triton_poi_fused__native_batch_norm_legit_no_training_relu_26,"",@"SHT_CUDA_INFO"
	.sectionflags	@""
	.align	4


	//----- nvinfo : EIATTR_CUDA_API_VERSION
	.align		4
        /*0000*/ 	.byte	0x04, 0x37
        /*0002*/ 	.short	(.L_11 - .L_10)
.L_10:
        /*0004*/ 	.word	0x0000007c


	//----- nvinfo : EIATTR_KPARAM_INFO
	.align		4
.L_11:
        /*0008*/ 	.byte	0x04, 0x17
        /*000a*/ 	.short	(.L_13 - .L_12)
.L_12:
        /*000c*/ 	.word	0x00000000
        /*0010*/ 	.short	0x0007
        /*0012*/ 	.short	0x0034
        /*0014*/ 	.byte	0x00, 0xf0, 0x11, 0x00


	//----- nvinfo : EIATTR_KPARAM_INFO
	.align		4
.L_13:
        /*0018*/ 	.byte	0x04, 0x17
        /*001a*/ 	.short	(.L_15 - .L_14)
.L_14:
        /*001c*/ 	.word	0x00000000
        /*0020*/ 	.short	0x0006
        /*0022*/ 	.short	0x0030
        /*0024*/ 	.byte	0x00, 0xf0, 0x11, 0x00


	//----- nvinfo : EIATTR_KPARAM_INFO
	.align		4
.L_15:
        /*0028*/ 	.byte	0x04, 0x17
        /*002a*/ 	.short	(.L_17 - .L_16)
.L_16:
        /*002c*/ 	.word	0x00000000
        /*0030*/ 	.short	0x0005
        /*0032*/ 	.short	0x0028
        /*0034*/ 	.byte	0x00, 0xf4, 0x21, 0x00


	//----- nvinfo : EIATTR_KPARAM_INFO
	.align		4
.L_17:
        /*0038*/ 	.byte	0x04, 0x17
        /*003a*/ 	.short	(.L_19 - .L_18)
.L_18:
        /*003c*/ 	.word	0x00000000
        /*0040*/ 	.short	0x0004
        /*0042*/ 	.short	0x0020
        /*0044*/ 	.byte	0x00, 0xf4, 0x21, 0x00


	//----- nvinfo : EIATTR_KPARAM_INFO
	.align		4
.L_19:
        /*0048*/ 	.byte	0x04, 0x17
        /*004a*/ 	.short	(.L_21 - .L_20)
.L_20:
        /*004c*/ 	.word	0x00000000
        /*0050*/ 	.short	0x0003
        /*0052*/ 	.short	0x0018
        /*0054*/ 	.byte	0x00, 0xf4, 0x21, 0x00


	//----- nvinfo : EIATTR_KPARAM_INFO
	.align		4
.L_21:
        /*0058*/ 	.byte	0x04, 0x17
        /*005a*/ 	.short	(.L_23 - .L_22)
.L_22:
        /*005c*/ 	.word	0x00000000
        /*0060*/ 	.short	0x0002
        /*0062*/ 	.short	0x0010
        /*0064*/ 	.byte	0x00, 0xf4, 0x21, 0x00


	//----- nvinfo : EIATTR_KPARAM_INFO
	.align		4
.L_23:
        /*0068*/ 	.byte	0x04, 0x17
        /*006a*/ 	.short	(.L_25 - .L_24)
.L_24:
        /*006c*/ 	.word	0x00000000
        /*0070*/ 	.short	0x0001
        /*0072*/ 	.short	0x0008
        /*0074*/ 	.byte	0x00, 0xf4, 0x21, 0x00


	//----- nvinfo : EIATTR_KPARAM_INFO
	.align		4
.L_25:
        /*0078*/ 	.byte	0x04, 0x17
        /*007a*/ 	.short	(.L_27 - .L_26)
.L_26:
        /*007c*/ 	.word	0x00000000
        /*0080*/ 	.short	0x0000
        /*0082*/ 	.short	0x0000
        /*0084*/ 	.byte	0x00, 0xf4, 0x21, 0x00


	//----- nvinfo : EIATTR_SPARSE_MMA_MASK
	.align		4
.L_27:
        /*0088*/ 	.byte	0x03, 0x50
        /*008a*/ 	.short	0x0000


	//----- nvinfo : EIATTR_MAXREG_COUNT
	.align		4
        /*008c*/ 	.byte	0x03, 0x1b
        /*008e*/ 	.short	0x00ff


	//----- nvinfo : EIATTR_EXIT_INSTR_OFFSETS
	.align		4
        /*0090*/ 	.byte	0x04, 0x1c
        /*0092*/ 	.short	(.L_29 - .L_28)


	//   ....[0]....
.L_28:
        /*0094*/ 	.word	0x000012f0


	//   ....[1]....
        /*0098*/ 	.word	0x00001390


	//----- nvinfo : EIATTR_REQNTID
	.align		4
.L_29:
        /*009c*/ 	.byte	0x04, 0x10
        /*009e*/ 	.short	(.L_31 - .L_30)
.L_30:
        /*00a0*/ 	.word	0x00000080
        /*00a4*/ 	.word	0x00000001
        /*00a8*/ 	.word	0x00000001


	//----- nvinfo : EIATTR_CBANK_PARAM_SIZE
	.align		4
.L_31:
        /*00ac*/ 	.byte	0x03, 0x19
        /*00ae*/ 	.short	0x0038


	//----- nvinfo : EIATTR_PARAM_CBANK
	.align		4
        /*00b0*/ 	.byte	0x04, 0x0a
        /*00b2*/ 	.short	(.L_33 - .L_32)
	.align		4
.L_32:
        /*00b4*/ 	.word	index@(.nv.constant0.triton_poi_fused__native_batch_norm_legit_no_training_relu_26)
        /*00b8*/ 	.short	0x0210
        /*00ba*/ 	.short	0x0038


	//----- nvinfo : EIATTR_SW_WAR
	.align		4
.L_33:
        /*00bc*/ 	.byte	0x04, 0x36
        /*00be*/ 	.short	(.L_35 - .L_34)
.L_34:
        /*00c0*/ 	.word	0x00000008
.L_35:


//--------------------- .nv.callgraph             --------------------------
	.section	.nv.callgraph,"",@"SHT_CUDA_CALLGRAPH"
	.align	4
	.sectionentsize	8
	.align		4
        /*0000*/ 	.word	0x00000000
	.align		4
        /*0004*/ 	.word	0xffffffff
	.align		4
        /*0008*/ 	.word	0x00000000
	.align		4
        /*000c*/ 	.word	0xfffffffe
	.align		4
        /*0010*/ 	.word	0x00000000
	.align		4
        /*0014*/ 	.word	0xfffffffd
	.align		4
        /*0018*/ 	.word	0x00000000
	.align		4
        /*001c*/ 	.word	0xfffffffc


//--------------------- .nv.constant4             --------------------------
	.section	.nv.constant4,"a",@progbits
	.align	8
	.align		8
.nv.constant4:
        /*0000*/ 	.dword	_$_str
	.align		8
        /*0008*/ 	.dword	_$_str_$_2


//--------------------- .text.triton_poi_fused__native_batch_norm_legit_no_training_relu_26 --------------------------
	.section	.text.triton_poi_fused__native_batch_norm_legit_no_training_relu_26,"ax",@progbits
	.sectionflags	@"SHF_BARRIERS=1"
	.align	128
        .global         triton_poi_fused__native_batch_norm_legit_no_training_relu_26
        .type           triton_poi_fused__native_batch_norm_legit_no_training_relu_26,@function
        .size           triton_poi_fused__native_batch_norm_legit_no_training_relu_26,(.L_x_1 - triton_poi_fused__native_batch_norm_legit_no_training_relu_26)
        .other          triton_poi_fused__native_batch_norm_legit_no_training_relu_26,@"STO_CUDA_ENTRY STV_DEFAULT"
triton_poi_fused__native_batch_norm_legit_no_training_relu_26:
.text.triton_poi_fused__native_batch_norm_legit_no_training_relu_26:
[----:B------:R-:W0:Y:S01]  /*0000*/  LDC R1, c[0x0][0x28] ;  /* 0x00000a00ff017b82 */ /* 0x000e220000000800 */
[----:B------:R-:W1:Y:S07]  /*0010*/  S2R R2, SR_TID.X ;  /* 0x0000000000027919 */ /* 0x000e6e0000002100 */
[----:B------:R-:W2:Y:S01]  /*0020*/  LDC.64 R20, c[0x0][0x218] ;  /* 0x00008600ff147b82 */ /* 0x000ea20000000a00 */
[----:B------:R-:W-:Y:S02]  /*0030*/  CS2R R8, SRZ ;  /* 0x0000000000087805 */ /* 0x000fe4000001ff00 */
[----:B------:R-:W-:Y:S01]  /*0040*/  CS2R R10, SRZ ;  /* 0x00000000000a7805 */ /* 0x000fe2000001ff00 */
[----:B------:R-:W3:Y:S01]  /*0050*/  S2R R3, SR_CTAID.Y ;  /* 0x0000000000037919 */ /* 0x000ee20000002600 */
[----:B------:R-:W-:Y:S01]  /*0060*/  ULDC.64 UR6, c[0x0][0x208] ;  /* 0x0000820000067ab9 */ /* 0x000fe20000000a00 */
[----:B------:R-:W4:Y:S02]  /*0070*/  S2R R0, SR_CTAID.X ;  /* 0x0000000000007919 */ /* 0x000f240000002500 */
[----:B------:R-:W5:Y:S08]  /*0080*/  LDC.64 R32, c[0x0][0x210] ;  /* 0x00008400ff207b82 */ /* 0x000f700000000a00 */
[----:B------:R-:W2:Y:S01]  /*0090*/  LDC.64 R28, c[0x0][0x220] ;  /* 0x00008800ff1c7b82 */ /* 0x000ea20000000a00 */
[----:B-1----:R-:W-:-:S02]  /*00a0*/  SHF.L.U32 R4, R2, 0x2, RZ ;  /* 0x0000000202047819 */ /* 0x002fc400000006ff */
[----:B---3--:R-:W-:Y:S02]  /*00b0*/  SHF.L.U32 R3, R3, 0xa, RZ ;  /* 0x0000000a03037819 */ /* 0x008fe400000006ff */
[----:B------:R-:W-:Y:S02]  /*00c0*/  LOP3.LUT R4, R4, 0x1fc, RZ, 0xc0, !PT ;  /* 0x000001fc04047812 */ /* 0x000fe400078ec0ff */
[----:B----4-:R-:W-:Y:S02]  /*00d0*/  ISETP.GE.AND P2, PT, R0, 0x121, PT ;  /* 0x000001210000780c */ /* 0x010fe40003f46270 */
[----:B------:R-:W-:Y:S02]  /*00e0*/  LOP3.LUT R5, R3, R4, RZ, 0xfc, !PT ;  /* 0x0000000403057212 */ /* 0x000fe400078efcff */
[----:B------:R-:W-:Y:S02]  /*00f0*/  LOP3.LUT R12, R3, 0x200, R4, 0xfe, !PT ;  /* 0x00000200030c7812 */ /* 0x000fe400078efe04 */
[C---:B------:R-:W-:Y:S01]  /*0100*/  ISETP.GE.AND P1, PT, R5.reuse, 0x600, PT ;  /* 0x000006000500780c */ /* 0x040fe20003f26270 */
[C---:B------:R-:W-:Y:S01]  /*0110*/  IMAD.HI R6, R5.reuse, 0x2aaaaaab, RZ ;  /* 0x2aaaaaab05067827 */ /* 0x040fe200078e02ff */
[----:B------:R-:W-:-:S03]  /*0120*/  ISETP.LT.AND P0, PT, R5, 0x600, !P2 ;  /* 0x000006000500780c */ /* 0x000fc60005701270 */
[----:B------:R-:W-:Y:S01]  /*0130*/  IMAD.HI R13, R12, 0x2aaaaaab, RZ ;  /* 0x2aaaaaab0c0d7827 */ /* 0x000fe200078e02ff */
[----:B------:R-:W-:-:S04]  /*0140*/  SHF.R.U32.HI R7, RZ, 0x1f, R6 ;  /* 0x0000001fff077819 */ /* 0x000fc80000011606 */
[----:B------:R-:W-:Y:S02]  /*0150*/  LEA.HI.SX32 R6, R6, R7, 0x1a ;  /* 0x0000000706067211 */ /* 0x000fe400078fd2ff */
[----:B------:R-:W-:-:S03]  /*0160*/  SHF.R.U32.HI R14, RZ, 0x1f, R13 ;  /* 0x0000001fff0e7819 */ /* 0x000fc6000001160d */
[----:B------:R-:W-:Y:S01]  /*0170*/  IMAD R27, R6, -0x180, R5 ;  /* 0xfffffe80061b7824 */ /* 0x000fe200078e0205 */
[----:B------:R-:W-:Y:S02]  /*0180*/  CS2R R4, SRZ ;  /* 0x0000000000047805 */ /* 0x000fe4000001ff00 */
[----:B------:R-:W-:Y:S01]  /*0190*/  LEA.HI.SX32 R14, R13, R14, 0x1a ;  /* 0x0000000e0d0e7211 */ /* 0x000fe200078fd2ff */
[----:B------:R-:W-:Y:S02]  /*01a0*/  IMAD R7, R0, 0x180, R27 ;  /* 0x0000018000077824 */ /* 0x000fe400078e021b */
[----:B--2---:R-:W-:-:S04]  /*01b0*/  IMAD.WIDE R16, R27, 0x4, R20 ;  /* 0x000000041b107825 */ /* 0x004fc800078e0214 */
[----:B------:R-:W-:Y:S01]  /*01c0*/  IMAD R19, R6, 0x1b180, R7 ;  /* 0x0001b18006137824 */ /* 0x000fe200078e0207 */
[----:B------:R-:W-:Y:S01]  /*01d0*/  CS2R R6, SRZ ;  /* 0x0000000000067805 */ /* 0x000fe2000001ff00 */
[----:B------:R1:W2:Y:S02]  /*01e0*/  @!P1 LDG.E.EL.128 R8, desc[UR6][R16.64] ;  /* 0x0000000610089981 */ /* 0x0002a4000c2e1d00 */
[----:B-----5:R-:W-:-:S05]  /*01f0*/  IMAD.WIDE R18, R19, 0x4, R32 ;  /* 0x0000000413127825 */ /* 0x020fca00078e0220 */
[----:B------:R3:W2:Y:S01]  /*0200*/  @P0 LDG.E.EL.128 R4, desc[UR6][R18.64] ;  /* 0x0000000612040981 */ /* 0x0006a2000c2e1d00 */
[----:B------:R-:W-:Y:S01]  /*0210*/  IMAD R25, R14, -0x180, R12 ;  /* 0xfffffe800e197824 */ /* 0x000fe200078e020c */
[----:B------:R-:W-:-:S03]  /*0220*/  ISETP.GE.AND P0, PT, R12, 0x600, PT ;  /* 0x000006000c00780c */ /* 0x000fc60003f06270 */
[----:B------:R-:W-:Y:S01]  /*0230*/  IMAD R13, R14, 0x1b180, R25 ;  /* 0x0001b1800e0d7824 */ /* 0x000fe200078e0219 */
[----:B------:R-:W-:-:S03]  /*0240*/  ISETP.LT.AND P2, PT, R12, 0x600, !P2 ;  /* 0x000006000c00780c */ /* 0x000fc60005741270 */
[----:B------:R-:W-:Y:S01]  /*0250*/  IMAD R13, R0, 0x180, R13 ;  /* 0x00000180000d7824 */ /* 0x000fe200078e020d */
[----:B------:R-:W-:Y:S02]  /*0260*/  CS2R R14, SRZ ;  /* 0x00000000000e7805 */ /* 0x000fe4000001ff00 */
[----:B-1----:R-:W-:Y:S02]  /*0270*/  CS2R R16, SRZ ;  /* 0x0000000000107805 */ /* 0x002fe4000001ff00 */
[----:B---3--:R-:W-:Y:S01]  /*0280*/  CS2R R18, SRZ ;  /* 0x0000000000127805 */ /* 0x008fe2000001ff00 */
[----:B------:R-:W-:Y:S01]  /*0290*/  IMAD.WIDE R32, R13, 0x4, R32 ;  /* 0x000000040d207825 */ /* 0x000fe200078e0220 */
[----:B------:R-:W-:Y:S02]  /*02a0*/  CS2R R12, SRZ ;  /* 0x00000000000c7805 */ /* 0x000fe4000001ff00 */
[----:B------:R-:W-:Y:S01]  /*02b0*/  CS2R R22, SRZ ;  /* 0x0000000000167805 */ /* 0x000fe2000001ff00 */
[----:B------:R-:W-:Y:S01]  /*02c0*/  IMAD.WIDE R34, R25, 0x4, R20 ;  /* 0x0000000419227825 */ /* 0x000fe200078e0214 */
[----:B------:R-:W-:-:S02]  /*02d0*/  CS2R R20, SRZ ;  /* 0x0000000000147805 */ /* 0x000fc4000001ff00 */
[----:B------:R-:W3:Y:S01]  /*02e0*/  @P2 LDG.E.EL.128 R12, desc[UR6][R32.64] ;  /* 0x00000006200c2981 */ /* 0x000ee2000c2e1d00 */
[----:B0-----:R-:W-:-:S03]  /*02f0*/  IMAD.WIDE R30, R27, 0x4, R28 ;  /* 0x000000041b1e7825 */ /* 0x001fc600078e021c */
[----:B------:R-:W3:Y:S04]  /*0300*/  @!P0 LDG.E.EL.128 R16, desc[UR6][R34.64] ;  /* 0x0000000622108981 */ /* 0x000ee8000c2e1d00 */
[----:B------:R-:W4:Y:S01]  /*0310*/  @!P1 LDG.E.EL.128 R20, desc[UR6][R30.64] ;  /* 0x000000061e149981 */ /* 0x000f22000c2e1d00 */
[----:B------:R-:W-:-:S04]  /*0320*/  IMAD.WIDE R28, R25, 0x4, R28 ;  /* 0x00000004191c7825 */ /* 0x000fc800078e021c */
[----:B--2---:R-:W-:Y:S01]  /*0330*/  FADD R8, -R8, R4 ;  /* 0x0000000408087221 */ /* 0x004fe20000000100 */
[----:B------:R-:W-:Y:S01]  /*0340*/  FADD R9, -R9, R5 ;  /* 0x0000000509097221 */ /* 0x000fe20000000100 */
[----:B------:R-:W-:Y:S01]  /*0350*/  FADD R10, -R10, R6 ;  /* 0x000000060a0a7221 */ /* 0x000fe20000000100 */
[----:B------:R-:W-:Y:S01]  /*0360*/  FADD R11, -R11, R7 ;  /* 0x000000070b0b7221 */ /* 0x000fe20000000100 */
[----:B------:R-:W-:Y:S02]  /*0370*/  CS2R R4, SRZ ;  /* 0x0000000000047805 */ /* 0x000fe4000001ff00 */
[----:B------:R-:W-:-:S06]  /*0380*/  CS2R R6, SRZ ;  /* 0x0000000000067805 */ /* 0x000fcc000001ff00 */
[----:B------:R0:W2:Y:S01]  /*0390*/  @!P0 LDG.E.EL.128 R4, desc[UR6][R28.64] ;  /* 0x000000061c048981 */ /* 0x0000a2000c2e1d00 */
[----:B---3--:R-:W-:Y:S01]  /*03a0*/  FADD R24, -R16, R12 ;  /* 0x0000000c10187221 */ /* 0x008fe20000000100 */
[----:B----4-:R-:W-:Y:S01]  /*03b0*/  FADD R16, R20, 0.0010000000474974513054 ;  /* 0x3a83126f14107421 */ /* 0x010fe20000000000 */
[----:B------:R-:W-:-:S05]  /*03c0*/  FADD R21, R21, 0.0010000000474974513054 ;  /* 0x3a83126f15157421 */ /* 0x000fca0000000000 */
[----:B------:R-:W1:Y:S08]  /*03d0*/  MUFU.SQRT R16, R16 ;  /* 0x0000001000107308 */ /* 0x000e700000002000 */
[----:B------:R-:W3:Y:S01]  /*03e0*/  MUFU.SQRT R21, R21 ;  /* 0x0000001500157308 */ /* 0x000ee20000002000 */
[----:B------:R-:W-:Y:S01]  /*03f0*/  FADD R23, R23, 0.0010000000474974513054 ;  /* 0x3a83126f17177421 */ /* 0x000fe20000000000 */
[----:B------:R-:W-:Y:S01]  /*0400*/  FADD R17, -R17, R13 ;  /* 0x0000000d11117221 */ /* 0x000fe20000000100 */
[----:B------:R-:W-:Y:S01]  /*0410*/  HFMA2.MMA R13, -RZ, RZ, 1.625, 0 ;  /* 0x3e800000ff0d7435 */ /* 0x000fe200000001ff */
[----:B-1----:R-:W-:-:S04]  /*0420*/  FSETP.GT.AND P3, PT, R16, 8.50705917302346158658e+37, PT ;  /* 0x7e8000001000780b */ /* 0x002fc80003f64000 */
[----:B------:R-:W1:Y:S01]  /*0430*/  MUFU.SQRT R20, R23 ;  /* 0x0000001700147308 */ /* 0x000e620000002000 */
[C---:B------:R-:W-:Y:S02]  /*0440*/  FSETP.GEU.AND P4, PT, R16.reuse, 1.175494350822287508e-38, PT ;  /* 0x008000001000780b */ /* 0x040fe40003f8e000 */
[C---:B---3--:R-:W-:Y:S02]  /*0450*/  FSETP.GT.AND P5, PT, R21.reuse, 8.50705917302346158658e+37, PT ;  /* 0x7e8000001500780b */ /* 0x048fe40003fa4000 */
[----:B------:R-:W-:Y:S01]  /*0460*/  FSETP.GEU.AND P2, PT, R21, 1.175494350822287508e-38, PT ;  /* 0x008000001500780b */ /* 0x000fe20003f4e000 */
[----:B------:R-:W-:Y:S01]  /*0470*/  FADD R19, -R19, R15 ;  /* 0x0000000f13137221 */ /* 0x000fe20000000100 */
[C---:B------:R-:W-:Y:S02]  /*0480*/  FSEL R15, R13.reuse, 1, P3 ;  /* 0x3f8000000d0f7808 */ /* 0x040fe40001800000 */
[----:B------:R-:W-:Y:S01]  /*0490*/  @P3 FMUL R16, R16, 0.25 ;  /* 0x3e80000010103820 */ /* 0x000fe20000400000 */
[----:B------:R-:W-:Y:S01]  /*04a0*/  FADD R14, -R18, R14 ;  /* 0x0000000e120e7221 */ /* 0x000fe20000000100 */
[----:B------:R-:W-:-:S03]  /*04b0*/  FSEL R18, R13, 1, P5 ;  /* 0x3f8000000d127808 */ /* 0x000fc60002800000 */
[----:B------:R-:W-:Y:S01]  /*04c0*/  @!P4 FMUL R16, R16, 16777216 ;  /* 0x4b8000001010c820 */ /* 0x000fe20000400000 */
[----:B------:R-:W-:Y:S01]  /*04d0*/  @!P4 FMUL R15, R15, 16777216 ;  /* 0x4b8000000f0fc820 */ /* 0x000fe20000400000 */
[----:B-1----:R-:W-:Y:S01]  /*04e0*/  FSETP.GT.AND P4, PT, R20, 8.50705917302346158658e+37, PT ;  /* 0x7e8000001400780b */ /* 0x002fe20003f84000 */
[----:B------:R-:W-:Y:S01]  /*04f0*/  @P5 FMUL R21, R21, 0.25 ;  /* 0x3e80000015155820 */ /* 0x000fe20000400000 */
[----:B------:R-:W-:-:S03]  /*0500*/  @!P2 FMUL R18, R18, 16777216 ;  /* 0x4b8000001212a820 */ /* 0x000fc60000400000 */
[----:B------:R-:W-:Y:S01]  /*0510*/  @!P2 FMUL R21, R21, 16777216 ;  /* 0x4b8000001515a820 */ /* 0x000fe20000400000 */
[----:B------:R-:W-:Y:S01]  /*0520*/  FSETP.GEU.AND P2, PT, R20, 1.175494350822287508e-38, PT ;  /* 0x008000001400780b */ /* 0x000fe20003f4e000 */
[----:B------:R-:W1:Y:S01]  /*0530*/  MUFU.RCP R16, R16 ;  /* 0x0000001000107308 */ /* 0x000e620000001000 */
[----:B------:R-:W-:-:S05]  /*0540*/  FADD R22, R22, 0.0010000000474974513054 ;  /* 0x3a83126f16167421 */ /* 0x000fca0000000000 */
[----:B------:R-:W-:Y:S02]  /*0550*/  @P4 FMUL R20, R20, 0.25 ;  /* 0x3e80000014144820 */ /* 0x000fe40000400000 */
[----:B------:R-:W3:Y:S04]  /*0560*/  MUFU.RCP R21, R21 ;  /* 0x0000001500157308 */ /* 0x000ee80000001000 */
[----:B------:R-:W-:-:S04]  /*0570*/  @!P2 FMUL R20, R20, 16777216 ;  /* 0x4b8000001414a820 */ /* 0x000fc80000400000 */
[----:B------:R-:W4:Y:S01]  /*0580*/  MUFU.SQRT R12, R22 ;  /* 0x00000016000c7308 */ /* 0x000f220000002000 */
[----:B-1----:R-:W-:-:S07]  /*0590*/  FMUL R15, R16, R15 ;  /* 0x0000000f100f7220 */ /* 0x002fce0000400000 */
[----:B0-----:R-:W0:Y:S01]  /*05a0*/  MUFU.RCP R28, R20 ;  /* 0x00000014001c7308 */ /* 0x001e220000001000 */
[----:B---3--:R-:W-:Y:S01]  /*05b0*/  FMUL R16, R21, R18 ;  /* 0x0000001215107220 */ /* 0x008fe20000400000 */
[----:B------:R-:W-:Y:S02]  /*05c0*/  FSEL R21, R13, 1, P4 ;  /* 0x3f8000000d157808 */ /* 0x000fe40002000000 */
[----:B----4-:R-:W-:-:S03]  /*05d0*/  FSETP.GT.AND P3, PT, R12, 8.50705917302346158658e+37, PT ;  /* 0x7e8000000c00780b */ /* 0x010fc60003f64000 */
[----:B------:R-:W-:Y:S01]  /*05e0*/  @!P2 FMUL R21, R21, 16777216 ;  /* 0x4b8000001515a820 */ /* 0x000fe20000400000 */
[----:B------:R-:W-:-:S03]  /*05f0*/  FSETP.GEU.AND P5, PT, R12, 1.175494350822287508e-38, PT ;  /* 0x008000000c00780b */ /* 0x000fc60003fae000 */
[----:B0-----:R-:W-:Y:S01]  /*0600*/  FMUL R28, R28, R21 ;  /* 0x000000151c1c7220 */ /* 0x001fe20000400000 */
[----:B------:R-:W-:-:S05]  /*0610*/  FSEL R18, R13, 1, P3 ;  /* 0x3f8000000d127808 */ /* 0x000fca0001800000 */
[----:B------:R-:W-:Y:S01]  /*0620*/  @P3 FMUL R12, R12, 0.25 ;  /* 0x3e8000000c0c3820 */ /* 0x000fe20000400000 */
[----:B------:R-:W-:-:S03]  /*0630*/  P2R R26, PR, RZ, 0x2 ;  /* 0x00000002ff1a7803 */ /* 0x000fc60000000000 */
[----:B------:R-:W-:Y:S01]  /*0640*/  @!P5 FMUL R12, R12, 16777216 ;  /* 0x4b8000000c0cd820 */ /* 0x000fe20000400000 */
[----:B------:R-:W-:Y:S01]  /*0650*/  @!P5 FMUL R18, R18, 16777216 ;  /* 0x4b8000001212d820 */ /* 0x000fe20000400000 */
[----:B------:R-:W-:Y:S01]  /*0660*/  FMUL R16, R16, R9 ;  /* 0x0000000910107220 */ /* 0x000fe20000400000 */
[----:B------:R-:W-:Y:S01]  /*0670*/  FMUL R15, R15, R8 ;  /* 0x000000080f0f7220 */ /* 0x000fe20000400000 */
[----:B------:R-:W-:Y:S01]  /*0680*/  CS2R R8, SRZ ;  /* 0x0000000000087805 */ /* 0x000fe2000001ff00 */
[----:B--2---:R-:W-:Y:S01]  /*0690*/  FADD R4, R4, 0.0010000000474974513054 ;  /* 0x3a83126f04047421 */ /* 0x004fe20000000000 */
[----:B------:R-:W-:Y:S01]  /*06a0*/  FADD R5, R5, 0.0010000000474974513054 ;  /* 0x3a83126f05057421 */ /* 0x000fe20000000000 */
[----:B------:R-:W-:-:S04]  /*06b0*/  FADD R6, R6, 0.0010000000474974513054 ;  /* 0x3a83126f06067421 */ /* 0x000fc80000000000 */
[----:B------:R-:W0:Y:S01]  /*06c0*/  MUFU.SQRT R4, R4 ;  /* 0x0000000400047308 */ /* 0x000e220000002000 */
[----:B------:R-:W-:-:S07]  /*06d0*/  FADD R21, R7, 0.0010000000474974513054 ;  /* 0x3a83126f07157421 */ /* 0x000fce0000000000 */
[----:B------:R-:W1:Y:S08]  /*06e0*/  MUFU.SQRT R22, R5 ;  /* 0x0000000500167308 */ /* 0x000e700000002000 */
[----:B------:R-:W2:Y:S01]  /*06f0*/  MUFU.SQRT R29, R6 ;  /* 0x00000006001d7308 */ /* 0x000ea20000002000 */
[----:B0-----:R-:W-:-:S07]  /*0700*/  FSETP.GT.AND P3, PT, R4, 8.50705917302346158658e+37, PT ;  /* 0x7e8000000400780b */ /* 0x001fce0003f64000 */
[----:B------:R-:W0:Y:S01]  /*0710*/  MUFU.SQRT R20, R21 ;  /* 0x0000001500147308 */ /* 0x000e220000002000 */
[----:B-1----:R-:W-:Y:S02]  /*0720*/  FSETP.GT.AND P4, PT, R22, 8.50705917302346158658e+37, PT ;  /* 0x7e8000001600780b */ /* 0x002fe40003f84000 */
[----:B--2---:R-:W-:Y:S02]  /*0730*/  FSETP.GT.AND P6, PT, R29, 8.50705917302346158658e+37, PT ;  /* 0x7e8000001d00780b */ /* 0x004fe40003fc4000 */
[C---:B------:R-:W-:Y:S01]  /*0740*/  FSETP.GEU.AND P2, PT, R4.reuse, 1.175494350822287508e-38, PT ;  /* 0x008000000400780b */ /* 0x040fe20003f4e000 */
[----:B------:R-:W-:Y:S01]  /*0750*/  @P3 FMUL R4, R4, 0.25 ;  /* 0x3e80000004043820 */ /* 0x000fe20000400000 */
[----:B------:R-:W-:Y:S02]  /*0760*/  FSEL R23, R13, 1, P3 ;  /* 0x3f8000000d177808 */ /* 0x000fe40001800000 */
[----:B------:R-:W-:Y:S02]  /*0770*/  FSETP.GEU.AND P3, PT, R22, 1.175494350822287508e-38, PT ;  /* 0x008000001600780b */ /* 0x000fe40003f6e000 */
[----:B0-----:R-:W-:-:S03]  /*0780*/  FSETP.GT.AND P1, PT, R20, 8.50705917302346158658e+37, PT ;  /* 0x7e8000001400780b */ /* 0x001fc60003f24000 */
[----:B------:R-:W-:Y:S01]  /*0790*/  @P4 FMUL R22, R22, 0.25 ;  /* 0x3e80000016164820 */ /* 0x000fe20000400000 */
[----:B------:R-:W-:Y:S02]  /*07a0*/  FSEL R5, R13, 1, P4 ;  /* 0x3f8000000d057808 */ /* 0x000fe40002000000 */
[C---:B------:R-:W-:Y:S01]  /*07b0*/  FSETP.GEU.AND P4, PT, R29.reuse, 1.175494350822287508e-38, PT ;  /* 0x008000001d00780b */ /* 0x040fe20003f8e000 */
[----:B------:R-:W-:Y:S01]  /*07c0*/  @P6 FMUL R29, R29, 0.25 ;  /* 0x3e8000001d1d6820 */ /* 0x000fe20000400000 */
[C---:B------:R-:W-:Y:S02]  /*07d0*/  FSEL R6, R13.reuse, 1, P6 ;  /* 0x3f8000000d067808 */ /* 0x040fe40003000000 */
[----:B------:R-:W-:Y:S02]  /*07e0*/  FSEL R7, R13, 1, P1 ;  /* 0x3f8000000d077808 */ /* 0x000fe40000800000 */
[----:B------:R-:W0:Y:S01]  /*07f0*/  MUFU.RCP R13, R12 ;  /* 0x0000000c000d7308 */ /* 0x000e220000001000 */
[C---:B------:R-:W-:Y:S01]  /*0800*/  FSETP.GEU.AND P6, PT, R20.reuse, 1.175494350822287508e-38, PT ;  /* 0x008000001400780b */ /* 0x040fe20003fce000 */
[----:B------:R-:W-:Y:S01]  /*0810*/  @P1 FMUL R20, R20, 0.25 ;  /* 0x3e80000014141820 */ /* 0x000fe20000400000 */
[----:B------:R-:W-:Y:S01]  /*0820*/  @!P3 FMUL R22, R22, 16777216 ;  /* 0x4b8000001616b820 */ /* 0x000fe20000400000 */
[----:B------:R-:W-:-:S10]  /*0830*/  @!P2 FMUL R4, R4, 16777216 ;  /* 0x4b8000000404a820 */ /* 0x000fd40000400000 */
[----:B------:R-:W-:Y:S01]  /*0840*/  @!P6 FMUL R20, R20, 16777216 ;  /* 0x4b8000001414e820 */ /* 0x000fe20000400000 */
[----:B0-----:R-:W-:-:S03]  /*0850*/  FMUL R13, R13, R18 ;  /* 0x000000120d0d7220 */ /* 0x001fc60000400000 */
[----:B------:R0:W1:Y:S01]  /*0860*/  MUFU.RCP R18, R20 ;  /* 0x0000001400127308 */ /* 0x0000620000001000 */
[----:B------:R-:W-:Y:S01]  /*0870*/  FMUL R21, R13, R10 ;  /* 0x0000000a0d157220 */ /* 0x000fe20000400000 */
[----:B------:R-:W-:Y:S01]  /*0880*/  @!P4 FMUL R29, R29, 16777216 ;  /* 0x4b8000001d1dc820 */ /* 0x000fe20000400000 */
[----:B------:R-:W2:Y:S01]  /*0890*/  LDC.64 R12, c[0x0][0x228] ;  /* 0x00008a00ff0c7b82 */ /* 0x000ea20000000a00 */
[----:B0-----:R-:W-:-:S07]  /*08a0*/  FMUL R20, R28, R11 ;  /* 0x0000000b1c147220 */ /* 0x001fce0000400000 */
[----:B------:R-:W0:Y:S01]  /*08b0*/  LDC.64 R10, c[0x0][0x230] ;  /* 0x00008c00ff0a7b82 */ /* 0x000e220000000a00 */
[----:B------:R-:W-:Y:S08]  /*08c0*/  MUFU.RCP R22, R22 ;  /* 0x0000001600167308 */ /* 0x000ff00000001000 */
[----:B------:R-:W3:Y:S08]  /*08d0*/  MUFU.RCP R29, R29 ;  /* 0x0000001d001d7308 */ /* 0x000ef00000001000 */
[----:B------:R-:W4:Y:S01]  /*08e0*/  MUFU.RCP R4, R4 ;  /* 0x0000000400047308 */ /* 0x000f220000001000 */
[----:B------:R-:W-:Y:S01]  /*08f0*/  ISETP.NE.AND P1, PT, R26, RZ, PT ;  /* 0x000000ff1a00720c */ /* 0x000fe20003f25270 */
[----:B------:R-:W-:Y:S01]  /*0900*/  @!P6 FMUL R7, R7, 16777216 ;  /* 0x4b8000000707e820 */ /* 0x000fe20000400000 */
[----:B------:R-:W-:Y:S01]  /*0910*/  @!P4 FMUL R6, R6, 16777216 ;  /* 0x4b8000000606c820 */ /* 0x000fe20000400000 */
[----:B------:R-:W-:Y:S01]  /*0920*/  @!P3 FMUL R5, R5, 16777216 ;  /* 0x4b8000000505b820 */ /* 0x000fe20000400000 */
[----:B------:R-:W-:Y:S01]  /*0930*/  @!P2 FMUL R23, R23, 16777216 ;  /* 0x4b8000001717a820 */ /* 0x000fe20000400000 */
[----:B-1----:R-:W-:Y:S01]  /*0940*/  FMUL R18, R18, R7 ;  /* 0x0000000712127220 */ /* 0x002fe20000400000 */
[----:B---3--:R-:W-:Y:S01]  /*0950*/  FMUL R29, R29, R6 ;  /* 0x000000061d1d7220 */ /* 0x008fe20000400000 */
[----:B------:R-:W-:Y:S01]  /*0960*/  FMUL R26, R22, R5 ;  /* 0x00000005161a7220 */ /* 0x000fe20000400000 */
[----:B0-----:R-:W-:Y:S01]  /*0970*/  IMAD.WIDE R32, R27, 0x4, R10 ;  /* 0x000000041b207825 */ /* 0x001fe200078e020a */
[----:B------:R-:W-:-:S03]  /*0980*/  CS2R R6, SRZ ;  /* 0x0000000000067805 */ /* 0x000fc6000001ff00 */
[----:B------:R-:W-:Y:S01]  /*0990*/  IMAD.WIDE R30, R25, 0x4, R10 ;  /* 0x00000004191e7825 */ /* 0x000fe200078e020a */
[----:B------:R-:W-:-:S03]  /*09a0*/  CS2R R10, SRZ ;  /* 0x00000000000a7805 */ /* 0x000fc6000001ff00 */
[----:B----4-:R-:W-:Y:S01]  /*09b0*/  FMUL R23, R4, R23 ;  /* 0x0000001704177220 */ /* 0x010fe20000400000 */
[----:B------:R-:W-:Y:S01]  /*09c0*/  CS2R R4, SRZ ;  /* 0x0000000000047805 */ /* 0x000fe2000001ff00 */
[--C-:B--2---:R-:W-:Y:S01]  /*09d0*/  IMAD.WIDE R34, R27, 0x4, R12.reuse ;  /* 0x000000041b227825 */ /* 0x104fe200078e020c */
[----:B------:R-:W2:Y:S04]  /*09e0*/  @!P1 LDG.E.EL.128 R8, desc[UR6][R32.64] ;  /* 0x0000000620089981 */ /* 0x000ea8000c2e1d00 */
[----:B------:R-:W2:Y:S01]  /*09f0*/  @!P1 LDG.E.EL.128 R4, desc[UR6][R34.64] ;  /* 0x0000000622049981 */ /* 0x000ea2000c2e1d00 */
[----:B------:R-:W-:Y:S01]  /*0a00*/  FMUL R22, R18, R19 ;  /* 0x0000001312167220 */ /* 0x000fe20000400000 */
[----:B------:R-:W-:Y:S01]  /*0a10*/  FMUL R29, R29, R14 ;  /* 0x0000000e1d1d7220 */ /* 0x000fe20000400000 */
[----:B------:R-:W-:Y:S01]  /*0a20*/  IMAD.WIDE R18, R25, 0x4, R12 ;  /* 0x0000000419127825 */ /* 0x000fe200078e020c */
[----:B------:R-:W-:-:S03]  /*0a30*/  CS2R R12, SRZ ;  /* 0x00000000000c7805 */ /* 0x000fc6000001ff00 */
[----:B------:R-:W-:Y:S01]  /*0a40*/  FMUL R26, R26, R17 ;  /* 0x000000111a1a7220 */ /* 0x000fe20000400000 */
[----:B------:R-:W0:Y:S01]  /*0a50*/  S2UR UR5, SR_CgaCtaId ;  /* 0x00000000000579c3 */ /* 0x000e220000008800 */
[----:B------:R-:W-:Y:S01]  /*0a60*/  FMUL R23, R23, R24 ;  /* 0x0000001817177220 */ /* 0x000fe20000400000 */
[----:B------:R-:W-:Y:S01]  /*0a70*/  UMOV UR4, 0x400 ;  /* 0x0000040000047882 */ /* 0x000fe20000000000 */
[----:B------:R-:W-:Y:S01]  /*0a80*/  ISETP.GE.AND P6, PT, R0, 0x121, PT ;  /* 0x000001210000780c */ /* 0x000fe20003fc6270 */
[----:B--2---:R-:W-:Y:S01]  /*0a90*/  FFMA R4, R15, R4, R8 ;  /* 0x000000040f047223 */ /* 0x004fe20000000008 */
[----:B------:R-:W-:Y:S01]  /*0aa0*/  CS2R R14, SRZ ;  /* 0x00000000000e7805 */ /* 0x000fe2000001ff00 */
[----:B------:R-:W-:Y:S01]  /*0ab0*/  FFMA R5, R16, R5, R9 ;  /* 0x0000000510057223 */ /* 0x000fe20000000009 */
[----:B------:R-:W-:-:S04]  /*0ac0*/  CS2R R16, SRZ ;  /* 0x0000000000107805 */ /* 0x000fc8000001ff00 */
[----:B------:R1:W2:Y:S02]  /*0ad0*/  @!P0 LDG.E.EL.128 R12, desc[UR6][R18.64] ;  /* 0x00000006120c8981 */ /* 0x0002a4000c2e1d00 */
[----:B-1----:R-:W-:-:S06]  /*0ae0*/  CS2R R18, SRZ ;  /* 0x0000000000127805 */ /* 0x002fcc000001ff00 */
[----:B------:R1:W2:Y:S01]  /*0af0*/  @!P0 LDG.E.EL.128 R16, desc[UR6][R30.64] ;  /* 0x000000061e108981 */ /* 0x0002a2000c2e1d00 */
[----:B------:R-:W-:Y:S01]  /*0b00*/  LOP3.LUT R8, R3, 0x7f, R2, 0xf8, !PT ;  /* 0x0000007f03087812 */ /* 0x000fe200078ef802 */
[----:B------:R-:W-:Y:S02]  /*0b10*/  FFMA R10, R21, R6, R10 ;  /* 0x00000006150a7223 */ /* 0x000fe4000000000a */
[----:B------:R-:W3:Y:S02]  /*0b20*/  S2R R6, SR_TID.X ;  /* 0x0000000000067919 */ /* 0x000ee40000002100 */
[----:B------:R-:W-:-:S05]  /*0b30*/  IMAD.HI R9, R8, 0x2aaaaaab, RZ ;  /* 0x2aaaaaab08097827 */ /* 0x000fca00078e02ff */
[----:B------:R-:W-:-:S04]  /*0b40*/  SHF.R.U32.HI R28, RZ, 0x1f, R9 ;  /* 0x0000001fff1c7819 */ /* 0x000fc80000011609 */
[----:B------:R-:W-:Y:S01]  /*0b50*/  LEA.HI.SX32 R9, R9, R28, 0x1a ;  /* 0x0000001c09097211 */ /* 0x000fe200078fd2ff */
[----:B------:R-:W-:Y:S01]  /*0b60*/  FFMA R11, R20, R7, R11 ;  /* 0x00000007140b7223 */ /* 0x000fe2000000000b */
[----:B------:R-:W-:-:S03]  /*0b70*/  LOP3.LUT R20, R2, 0x7f, RZ, 0xc0, !PT ;  /* 0x0000007f02147812 */ /* 0x000fc600078ec0ff */
[----:B------:R-:W-:-:S04]  /*0b80*/  IMAD R7, R9, -0x180, R8 ;  /* 0xfffffe8009077824 */ /* 0x000fc800078e0208 */
[----:B------:R-:W-:Y:S01]  /*0b90*/  IMAD R2, R7, 0x121, R0 ;  /* 0x0000012107027824 */ /* 0x000fe200078e0200 */
[----:B------:R-:W-:-:S03]  /*0ba0*/  LOP3.LUT R7, R3, 0x80, R20, 0xfe, !PT ;  /* 0x0000008003077812 */ /* 0x000fc600078efe14 */
[----:B------:R-:W-:Y:S02]  /*0bb0*/  IMAD R2, R9, 0x36300, R2 ;  /* 0x0003630009027824 */ /* 0x000fe400078e0202 */
[----:B------:R-:W-:Y:S01]  /*0bc0*/  IMAD.HI R9, R7, 0x2aaaaaab, RZ ;  /* 0x2aaaaaab07097827 */ /* 0x000fe200078e02ff */
[----:B------:R-:W-:-:S04]  /*0bd0*/  FSETP.GEU.AND P1, PT, R4, RZ, PT ;  /* 0x000000ff0400720b */ /* 0x000fc80003f2e000 */
[----:B------:R-:W-:Y:S02]  /*0be0*/  SHF.R.U32.HI R24, RZ, 0x1f, R9 ;  /* 0x0000001fff187819 */ /* 0x000fe40000011609 */
[----:B-1----:R-:W-:Y:S02]  /*0bf0*/  FSEL R30, R4, RZ, P1 ;  /* 0x000000ff041e7208 */ /* 0x002fe40000800000 */
[----:B------:R-:W-:Y:S02]  /*0c00*/  LEA.HI.SX32 R24, R9, R24, 0x1a ;  /* 0x0000001809187211 */ /* 0x000fe400078fd2ff */
[----:B---3--:R-:W-:Y:S02]  /*0c10*/  SHF.L.U32 R9, R6, 0x2, RZ ;  /* 0x0000000206097819 */ /* 0x008fe400000006ff */
[----:B------:R-:W-:Y:S01]  /*0c20*/  FSETP.GEU.AND P1, PT, R5, RZ, PT ;  /* 0x000000ff0500720b */ /* 0x000fe20003f2e000 */
[----:B0-----:R-:W-:Y:S01]  /*0c30*/  UPRMT UR4, UR5, 0x654, UR4 ;  /* 0x0000065405047896 */ /* 0x001fe20008000004 */
[----:B------:R-:W-:-:S02]  /*0c40*/  LOP3.LUT R21, R9, 0x1fc, RZ, 0xc0, !PT ;  /* 0x000001fc09157812 */ /* 0x000fc400078ec0ff */
[----:B------:R-:W-:Y:S02]  /*0c50*/  FSEL R32, R5, RZ, P1 ;  /* 0x000000ff05207208 */ /* 0x000fe40000800000 */
[----:B------:R-:W-:Y:S01]  /*0c60*/  FSETP.GEU.AND P1, PT, R10, RZ, PT ;  /* 0x000000ff0a00720b */ /* 0x000fe20003f2e000 */
[----:B------:R-:W-:Y:S01]  /*0c70*/  IMAD R9, R24, -0x180, R7 ;  /* 0xfffffe8018097824 */ /* 0x000fe200078e0207 */
[----:B------:R-:W-:Y:S02]  /*0c80*/  ISETP.LT.AND P0, PT, R7, 0x600, !P6 ;  /* 0x000006000700780c */ /* 0x000fe40007701270 */
[----:B------:R-:W-:Y:S02]  /*0c90*/  LEA R7, R21, UR4, 0x3 ;  /* 0x0000000415077c11 */ /* 0x000fe4000f8e18ff */
[----:B------:R-:W-:Y:S02]  /*0ca0*/  FSEL R10, R10, RZ, P1 ;  /* 0x000000ff0a0a7208 */ /* 0x000fe40000800000 */
[C---:B------:R-:W-:Y:S01]  /*0cb0*/  FSETP.GEU.AND P1, PT, R11.reuse, RZ, PT ;  /* 0x000000ff0b00720b */ /* 0x040fe20003f2e000 */
[----:B------:R0:W-:Y:S04]  /*0cc0*/  STS [R7], R30 ;  /* 0x0000001e07007388 */ /* 0x0001e80000000800 */
[----:B------:R-:W-:Y:S01]  /*0cd0*/  STS [R7+0x8], R32 ;  /* 0x0000082007007388 */ /* 0x000fe20000000800 */
[----:B0-----:R-:W-:-:S03]  /*0ce0*/  FSEL R30, R11, RZ, P1 ;  /* 0x000000ff0b1e7208 */ /* 0x001fc60000800000 */
[----:B------:R0:W-:Y:S04]  /*0cf0*/  STS [R7+0x10], R10 ;  /* 0x0000100a07007388 */ /* 0x0001e80000000800 */
[----:B------:R1:W-:Y:S01]  /*0d00*/  STS [R7+0x18], R30 ;  /* 0x0000181e07007388 */ /* 0x0003e20000000800 */
[----:B------:R-:W-:Y:S01]  /*0d10*/  LOP3.LUT R5, R3, 0x100, R20, 0xfe, !PT ;  /* 0x0000010003057812 */ /* 0x000fe200078efe14 */
[----:B------:R-:W-:Y:S01]  /*0d20*/  IMAD R9, R9, 0x121, R0 ;  /* 0x0000012109097824 */ /* 0x000fe200078e0200 */
[----:B------:R-:W-:-:S03]  /*0d30*/  LOP3.LUT R3, R3, 0x180, R20, 0xfe, !PT ;  /* 0x0000018003037812 */ /* 0x000fc600078efe14 */
[----:B------:R-:W-:Y:S02]  /*0d40*/  IMAD R4, R24, 0x36300, R9 ;  /* 0x0003630018047824 */ /* 0x000fe400078e0209 */
[----:B------:R-:W-:Y:S01]  /*0d50*/  IMAD.HI R24, R3, 0x2aaaaaab, RZ ;  /* 0x2aaaaaab03187827 */ /* 0x000fe200078e02ff */
[----:B------:R-:W-:Y:S02]  /*0d60*/  LOP3.LUT R6, R6, 0x7f, RZ, 0xc0, !PT ;  /* 0x0000007f06067812 */ /* 0x000fe400078ec0ff */
[----:B------:R-:W-:Y:S02]  /*0d70*/  LOP3.LUT R25, R20, 0x100, RZ, 0xfc, !PT ;  /* 0x0000010014197812 */ /* 0x000fe400078efcff */
[----:B------:R-:W-:Y:S02]  /*0d80*/  SHF.R.U32.HI R9, RZ, 0x1f, R24 ;  /* 0x0000001fff097819 */ /* 0x000fe40000011618 */
[----:B------:R-:W-:Y:S02]  /*0d90*/  LOP3.LUT R6, R6, 0x180, RZ, 0xfc, !PT ;  /* 0x0000018006067812 */ /* 0x000fe400078efcff */
[----:B------:R-:W-:-:S02]  /*0da0*/  LEA.HI.SX32 R24, R24, R9, 0x1a ;  /* 0x0000000918187211 */ /* 0x000fc400078fd2ff */
[----:B------:R-:W-:Y:S02]  /*0db0*/  LEA R25, R25, UR4, 0x3 ;  /* 0x0000000419197c11 */ /* 0x000fe4000f8e18ff */
[----:B------:R-:W-:Y:S01]  /*0dc0*/  LEA R9, R6, UR4, 0x3 ;  /* 0x0000000406097c11 */ /* 0x000fe2000f8e18ff */
[----:B------:R-:W-:-:S05]  /*0dd0*/  IMAD.HI R28, R5, 0x2aaaaaab, RZ ;  /* 0x2aaaaaab051c7827 */ /* 0x000fca00078e02ff */
[----:B------:R-:W-:-:S04]  /*0de0*/  SHF.R.U32.HI R11, RZ, 0x1f, R28 ;  /* 0x0000001fff0b7819 */ /* 0x000fc8000001161c */
[----:B------:R-:W-:Y:S02]  /*0df0*/  LEA.HI.SX32 R28, R28, R11, 0x1a ;  /* 0x0000000b1c1c7211 */ /* 0x000fe400078fd2ff */
[----:B0-----:R-:W0:Y:S08]  /*0e00*/  LDC.64 R10, c[0x0][0x238] ;  /* 0x00008e00ff0a7b82 */ /* 0x001e300000000a00 */
[----:B------:R-:W-:Y:S01]  /*0e10*/  BAR.SYNC.DEFER_BLOCKING 0x0 ;  /* 0x0000000000007b1d */ /* 0x000fe20000010000 */
[----:B--2---:R-:W-:Y:S01]  /*0e20*/  FFMA R12, R23, R12, R16 ;  /* 0x0000000c170c7223 */ /* 0x004fe20000000010 */
[----:B------:R-:W-:Y:S01]  /*0e30*/  FFMA R13, R26, R13, R17 ;  /* 0x0000000d1a0d7223 */ /* 0x000fe20000000011 */
[----:B------:R-:W-:Y:S01]  /*0e40*/  FFMA R14, R29, R14, R18 ;  /* 0x0000000e1d0e7223 */ /* 0x000fe20000000012 */
[----:B------:R-:W-:Y:S01]  /*0e50*/  FFMA R19, R22, R15, R19 ;  /* 0x0000000f16137223 */ /* 0x000fe20000000013 */
[----:B------:R-:W-:-:S02]  /*0e60*/  LOP3.LUT R15, R20, 0x80, RZ, 0xfc, !PT ;  /* 0x00000080140f7812 */ /* 0x000fc400078efcff */
[----:B------:R-:W-:Y:S02]  /*0e70*/  LEA R16, R20, UR4, 0x3 ;  /* 0x0000000414107c11 */ /* 0x000fe4000f8e18ff */
[----:B------:R-:W-:Y:S02]  /*0e80*/  LEA R15, R15, UR4, 0x3 ;  /* 0x000000040f0f7c11 */ /* 0x000fe4000f8e18ff */
[----:B------:R-:W-:Y:S01]  /*0e90*/  FSETP.GEU.AND P2, PT, R14, RZ, PT ;  /* 0x000000ff0e00720b */ /* 0x000fe20003f4e000 */
[----:B------:R-:W2:Y:S01]  /*0ea0*/  LDS R17, [R16] ;  /* 0x0000000010117984 */ /* 0x000ea20000000800 */
[----:B------:R-:W-:Y:S02]  /*0eb0*/  FSETP.GEU.AND P3, PT, R13, RZ, PT ;  /* 0x000000ff0d00720b */ /* 0x000fe40003f6e000 */
[----:B------:R-:W-:Y:S02]  /*0ec0*/  FSETP.GEU.AND P4, PT, R12, RZ, PT ;  /* 0x000000ff0c00720b */ /* 0x000fe40003f8e000 */
[----:B-1----:R-:W-:-:S02]  /*0ed0*/  FSEL R30, R14, RZ, P2 ;  /* 0x000000ff0e1e7208 */ /* 0x002fc40001000000 */
[----:B------:R-:W-:Y:S01]  /*0ee0*/  FSEL R26, R13, RZ, P3 ;  /* 0x000000ff0d1a7208 */ /* 0x000fe20001800000 */
[----:B------:R-:W1:Y:S01]  /*0ef0*/  LDS R14, [R15] ;  /* 0x000000000f0e7984 */ /* 0x000e620000000800 */
[----:B------:R-:W-:-:S03]  /*0f00*/  FSEL R6, R12, RZ, P4 ;  /* 0x000000ff0c067208 */ /* 0x000fc60002000000 */
[----:B------:R-:W3:Y:S04]  /*0f10*/  LDS R13, [R25] ;  /* 0x00000000190d7984 */ /* 0x000ee80000000800 */
[----:B------:R-:W4:Y:S01]  /*0f20*/  LDS R12, [R9] ;  /* 0x00000000090c7984 */ /* 0x000f220000000800 */
[----:B------:R-:W-:Y:S01]  /*0f30*/  BAR.SYNC.DEFER_BLOCKING 0x0 ;  /* 0x0000000000007b1d */ /* 0x000fe20000010000 */
[----:B------:R-:W-:-:S04]  /*0f40*/  FSETP.GEU.AND P1, PT, R19, RZ, PT ;  /* 0x000000ff1300720b */ /* 0x000fc80003f2e000 */
[----:B------:R-:W-:Y:S02]  /*0f50*/  FSEL R32, R19, RZ, P1 ;  /* 0x000000ff13207208 */ /* 0x000fe40000800000 */
[----:B------:R-:W-:Y:S01]  /*0f60*/  LOP3.LUT R18, R8, 0x300, RZ, 0xfc, !PT ;  /* 0x0000030008127812 */ /* 0x000fe200078efcff */
[----:B------:R5:W-:Y:S04]  /*0f70*/  STS [R7], R6 ;  /* 0x0000000607007388 */ /* 0x000be80000000800 */
[----:B------:R-:W-:Y:S04]  /*0f80*/  STS [R7+0x8], R26 ;  /* 0x0000081a07007388 */ /* 0x000fe80000000800 */
[----:B------:R-:W-:Y:S04]  /*0f90*/  STS [R7+0x10], R30 ;  /* 0x0000101e07007388 */ /* 0x000fe80000000800 */
[----:B------:R0:W-:Y:S01]  /*0fa0*/  STS [R7+0x18], R32 ;  /* 0x0000182007007388 */ /* 0x0001e20000000800 */
[----:B------:R-:W-:Y:S01]  /*0fb0*/  BAR.SYNC.DEFER_BLOCKING 0x0 ;  /* 0x0000000000007b1d */ /* 0x000fe20000010000 */
[----:B------:R-:W-:Y:S01]  /*0fc0*/  ISETP.LT.AND P1, PT, R5, 0x600, !P6 ;  /* 0x000006000500780c */ /* 0x000fe20007721270 */
[----:B------:R-:W-:-:S02]  /*0fd0*/  IMAD R5, R28, -0x180, R5 ;  /* 0xfffffe801c057824 */ /* 0x000fc400078e0205 */
[----:B------:R-:W-:Y:S01]  /*0fe0*/  IMAD.HI R23, R18, 0x2aaaaaab, RZ ;  /* 0x2aaaaaab12177827 */ /* 0x000fe200078e02ff */
[----:B------:R-:W-:-:S03]  /*0ff0*/  ISETP.LT.AND P2, PT, R8, 0x600, !P6 ;  /* 0x000006000800780c */ /* 0x000fc60007741270 */
[----:B------:R-:W-:Y:S01]  /*1000*/  IMAD R21, R5, 0x121, R0 ;  /* 0x0000012105157824 */ /* 0x000fe200078e0200 */
[----:B-----5:R-:W-:Y:S02]  /*1010*/  SHF.R.U32.HI R6, RZ, 0x1f, R23 ;  /* 0x0000001fff067819 */ /* 0x020fe40000011617 */
[C---:B------:R-:W-:Y:S02]  /*1020*/  LOP3.LUT R19, R8.reuse, 0x280, RZ, 0xfc, !PT ;  /* 0x0000028008137812 */ /* 0x040fe400078efcff */
[----:B------:R-:W-:Y:S02]  /*1030*/  LOP3.LUT R20, R8, 0x200, RZ, 0xfc, !PT ;  /* 0x0000020008147812 */ /* 0x000fe400078efcff */
[----:B------:R-:W-:Y:S01]  /*1040*/  LEA.HI.SX32 R23, R23, R6, 0x1a ;  /* 0x0000000617177211 */ /* 0x000fe200078fd2ff */
[----:B0-----:R-:W-:Y:S01]  /*1050*/  IMAD.WIDE R6, R2, 0x4, R10 ;  /* 0x0000000402067825 */ /* 0x001fe200078e020a */
[----:B------:R-:W0:Y:S04]  /*1060*/  LDS R16, [R16] ;  /* 0x0000000010107984 */ /* 0x000e280000000800 */
[----:B------:R-:W5:Y:S04]  /*1070*/  LDS R15, [R15] ;  /* 0x000000000f0f7984 */ /* 0x000f680000000800 */
[----:B------:R1:W0:Y:S01]  /*1080*/  LDS R5, [R25] ;  /* 0x0000000019057984 */ /* 0x0002220000000800 */
[----:B------:R-:W-:-:S04]  /*1090*/  IMAD.HI R22, R19, 0x2aaaaaab, RZ ;  /* 0x2aaaaaab13167827 */ /* 0x000fc800078e02ff */
[----:B------:R-:W-:Y:S01]  /*10a0*/  IMAD.HI R26, R20, 0x2aaaaaab, RZ ;  /* 0x2aaaaaab141a7827 */ /* 0x000fe200078e02ff */
[----:B--2---:R2:W-:Y:S01]  /*10b0*/  @P2 STG.E desc[UR6][R6.64], R17 ;  /* 0x0000001106002986 */ /* 0x0045e2000c101906 */
[----:B------:R-:W-:Y:S02]  /*10c0*/  SHF.R.U32.HI R27, RZ, 0x1f, R22 ;  /* 0x0000001fff1b7819 */ /* 0x000fe40000011616 */
[----:B------:R-:W-:Y:S01]  /*10d0*/  ISETP.LT.AND P2, PT, R3, 0x600, !P6 ;  /* 0x000006000300780c */ /* 0x000fe20007741270 */
[----:B------:R-:W-:Y:S01]  /*10e0*/  IMAD R3, R24, -0x180, R3 ;  /* 0xfffffe8018037824 */ /* 0x000fe200078e0203 */
[----:B------:R-:W-:Y:S02]  /*10f0*/  SHF.R.U32.HI R29, RZ, 0x1f, R26 ;  /* 0x0000001fff1d7819 */ /* 0x000fe4000001161a */
[----:B------:R-:W-:Y:S01]  /*1100*/  LEA.HI.SX32 R22, R22, R27, 0x1a ;  /* 0x0000001b16167211 */ /* 0x000fe200078fd2ff */
[----:B------:R-:W-:Y:S01]  /*1110*/  IMAD R31, R3, 0x121, R0 ;  /* 0x00000121031f7824 */ /* 0x000fe200078e0200 */
[----:B------:R-:W-:Y:S01]  /*1120*/  LEA.HI.SX32 R27, R26, R29, 0x1a ;  /* 0x0000001d1a1b7211 */ /* 0x000fe200078fd2ff */
[----:B------:R-:W-:Y:S01]  /*1130*/  IMAD R3, R23, -0x180, R18 ;  /* 0xfffffe8017037824 */ /* 0x000fe200078e0212 */
[----:B------:R-:W-:Y:S01]  /*1140*/  ISETP.LT.AND P3, PT, R18, 0x600, !P6 ;  /* 0x000006001200780c */ /* 0x000fe20007761270 */
[----:B-1----:R-:W-:-:S02]  /*1150*/  IMAD R25, R22, -0x180, R19 ;  /* 0xfffffe8016197824 */ /* 0x002fc400078e0213 */
[----:B------:R-:W-:Y:S02]  /*1160*/  IMAD R29, R27, -0x180, R20 ;  /* 0xfffffe801b1d7824 */ /* 0x000fe400078e0214 */
[----:B------:R-:W-:Y:S02]  /*1170*/  IMAD R18, R3, 0x121, R0 ;  /* 0x0000012103127824 */ /* 0x000fe400078e0200 */
[----:B------:R-:W-:Y:S01]  /*1180*/  IMAD.WIDE R2, R4, 0x4, R10 ;  /* 0x0000000404027825 */ /* 0x000fe200078e020a */
[----:B------:R-:W-:Y:S02]  /*1190*/  LOP3.LUT R8, R8, 0x380, RZ, 0xfc, !PT ;  /* 0x0000038008087812 */ /* 0x000fe400078efcff */
[----:B------:R-:W-:Y:S01]  /*11a0*/  ISETP.LT.AND P5, PT, R20, 0x600, !P6 ;  /* 0x000006001400780c */ /* 0x000fe200077a1270 */
[--C-:B--2---:R-:W-:Y:S01]  /*11b0*/  IMAD R6, R29, 0x121, R0.reuse ;  /* 0x000001211d067824 */ /* 0x104fe200078e0200 */
[----:B------:R-:W-:Y:S01]  /*11c0*/  ISETP.LT.AND P4, PT, R19, 0x600, !P6 ;  /* 0x000006001300780c */ /* 0x000fe20007781270 */
[----:B------:R-:W-:Y:S01]  /*11d0*/  IMAD R25, R25, 0x121, R0 ;  /* 0x0000012119197824 */ /* 0x000fe200078e0200 */
[----:B------:R1:W-:Y:S01]  /*11e0*/  @P0 STG.E desc[UR6][R2.64], R14 ;  /* 0x0000000e02000986 */ /* 0x0003e2000c101906 */
[----:B------:R-:W-:Y:S01]  /*11f0*/  IMAD R21, R28, 0x36300, R21 ;  /* 0x000363001c157824 */ /* 0x000fe200078e0215 */
[----:B------:R-:W-:Y:S01]  /*1200*/  ISETP.LT.AND P0, PT, R8, 0x600, !P6 ;  /* 0x000006000800780c */ /* 0x000fe20007701270 */
[----:B------:R-:W-:-:S02]  /*1210*/  IMAD R19, R24, 0x36300, R31 ;  /* 0x0003630018137824 */ /* 0x000fc400078e021f */
[----:B------:R-:W-:Y:S02]  /*1220*/  IMAD R27, R27, 0x36300, R6 ;  /* 0x000363001b1b7824 */ /* 0x000fe400078e0206 */
[----:B------:R-:W-:Y:S02]  /*1230*/  IMAD R25, R22, 0x36300, R25 ;  /* 0x0003630016197824 */ /* 0x000fe400078e0219 */
[----:B------:R-:W-:Y:S02]  /*1240*/  IMAD R17, R23, 0x36300, R18 ;  /* 0x0003630017117824 */ /* 0x000fe400078e0212 */
[----:B------:R-:W-:-:S04]  /*1250*/  IMAD.WIDE R6, R21, 0x4, R10 ;  /* 0x0000000415067825 */ /* 0x000fc800078e020a */
[--C-:B------:R-:W-:Y:S01]  /*1260*/  IMAD.WIDE R22, R19, 0x4, R10.reuse ;  /* 0x0000000413167825 */ /* 0x100fe200078e020a */
[----:B---3--:R1:W-:Y:S03]  /*1270*/  @P1 STG.E desc[UR6][R6.64], R13 ;  /* 0x0000000d06001986 */ /* 0x0083e6000c101906 */
[--C-:B------:R-:W-:Y:S01]  /*1280*/  IMAD.WIDE R20, R27, 0x4, R10.reuse ;  /* 0x000000041b147825 */ /* 0x100fe200078e020a */
[----:B----4-:R1:W-:Y:S03]  /*1290*/  @P2 STG.E desc[UR6][R22.64], R12 ;  /* 0x0000000c16002986 */ /* 0x0103e6000c101906 */
[--C-:B------:R-:W-:Y:S01]  /*12a0*/  IMAD.WIDE R18, R25, 0x4, R10.reuse ;  /* 0x0000000419127825 */ /* 0x100fe200078e020a */
[----:B0-----:R1:W-:Y:S03]  /*12b0*/  @P5 STG.E desc[UR6][R20.64], R16 ;  /* 0x0000001014005986 */ /* 0x0013e6000c101906 */
[----:B------:R-:W-:Y:S01]  /*12c0*/  IMAD.WIDE R24, R17, 0x4, R10 ;  /* 0x0000000411187825 */ /* 0x000fe200078e020a */
[----:B-----5:R1:W-:Y:S04]  /*12d0*/  @P4 STG.E desc[UR6][R18.64], R15 ;  /* 0x0000000f12004986 */ /* 0x0203e8000c101906 */
[----:B------:R1:W-:Y:S01]  /*12e0*/  @P3 STG.E desc[UR6][R24.64], R5 ;  /* 0x0000000518003986 */ /* 0x0003e2000c101906 */
[----:B------:R-:W-:Y:S05]  /*12f0*/  @!P0 EXIT ;  /* 0x000000000000894d */ /* 0x000fea0003800000 */
[----:B------:R-:W0:Y:S01]  /*1300*/  LDS R9, [R9] ;  /* 0x0000000009097984 */ /* 0x000e220000000800 */
[----:B-1----:R-:W-:-:S05]  /*1310*/  IMAD.HI R2, R8, 0x2aaaaaab, RZ ;  /* 0x2aaaaaab08027827 */ /* 0x002fca00078e02ff */
[----:B------:R-:W-:-:S04]  /*1320*/  SHF.R.U32.HI R3, RZ, 0x1f, R2 ;  /* 0x0000001fff037819 */ /* 0x000fc80000011602 */
[----:B------:R-:W-:-:S05]  /*1330*/  LEA.HI.SX32 R3, R2, R3, 0x1a ;  /* 0x0000000302037211 */ /* 0x000fca00078fd2ff */
[----:B------:R-:W-:-:S04]  /*1340*/  IMAD R5, R3, -0x180, R8 ;  /* 0xfffffe8003057824 */ /* 0x000fc800078e0208 */
[----:B------:R-:W-:-:S04]  /*1350*/  IMAD R0, R5, 0x121, R0 ;  /* 0x0000012105007824 */ /* 0x000fc800078e0200 */
[----:B------:R-:W-:-:S04]  /*1360*/  IMAD R3, R3, 0x36300, R0 ;  /* 0x0003630003037824 */ /* 0x000fc800078e0200 */
[----:B------:R-:W-:-:S05]  /*1370*/  IMAD.WIDE R10, R3, 0x4, R10 ;  /* 0x00000004030a7825 */ /* 0x000fca00078e020a */
[----:B0-----:R-:W-:Y:S01]  /*1380*/  STG.E desc[UR6][R10.64], R9 ;  /* 0x000000090a007986 */ /* 0x001fe2000c101906 */
[----:B------:R-:W-:Y:S05]  /*1390*/  EXIT ;  /* 0x000000000000794d */ /* 0x000fea0003800000 */
.L_x_0:
[----:B------:R-:W-:-:S00]  /*13a0*/  BRA `(.L_x_0) ;  /* 0xfffffffc00fc7947 */ /* 0x000fc0000383ffff */
[----:B------:R-:W-:-:S00]  /*13b0*/  NOP ;  /* 0x0000000000007918 */ /* 0x000fc00000000000 */
        /* <DEDUP_REMOVED lines=12> */
.L_x_1:


//--------------------- .nv.global.init           --------------------------
	.section	.nv.global.init,"aw",@progbits
.nv.global.init:
	.type		_$_str,@object
	.size		_$_str,(_$_str_$_2 - _$_str)
_$_str:
        /*0000*/ 	.byte	0x5f, 0x5f, 0x43, 0x55, 0x44, 0x41, 0x5f, 0x46, 0x54, 0x5a, 0x00
	.type		_$_str_$_2,@object
	.size		_$_str_$_2,(.L_1 - _$_str_$_2)
_$_str_$_2:
        /*000b*/ 	.byte	0x5f, 0x5f, 0x43, 0x55, 0x44, 0x41, 0x5f, 0x50, 0x52, 0x45, 0x43, 0x5f, 0x53, 0x51, 0x52, 0x54
        /*001b*/ 	.byte	0x00
.L_1:


//--------------------- .nv.shared.triton_poi_fused__native_batch_norm_legit_no_training_relu_26 --------------------------
	.section	.nv.shared.triton_poi_fused__native_batch_norm_legit_no_training_relu_26,"aw",@nobits
	.sectionflags	@""
	.align	16
	.zero		1024


//--------------------- .nv.constant0.triton_poi_fused__native_batch_norm_legit_no_training_relu_26 --------------------------
	.section	.nv.constant0.triton_poi_fused__native_batch_norm_legit_no_training_relu_26,"a",@progbits
	.sectionflags	@""
	.align	4
.nv.constant0.triton_poi_fused__native_batch_norm_legit_no_training_relu_26:
	.zero		584
